//
// Generated by NVIDIA NVVM Compiler
//
// Compiler Build ID: CL-36424714
// Cuda compilation tools, release 13.0, V13.0.88
// Based on NVVM 20.0.0
//

.version 9.0
.target sm_100
.address_size 64

	// .globl	_Z15prime_generatorPiS_S_S_
.extern .func  (.param .b32 func_retval0) vprintf
(
	.param .b64 vprintf_param_0,
	.param .b64 vprintf_param_1
)
;
.global .align 1 .b8 $str[21] = {45, 45, 45, 45, 45, 45, 45, 88, 88, 88, 88, 88, 88, 62, 62, 62, 32, 37, 100, 10};

.visible .entry _Z15prime_generatorPiS_S_S_(
	.param .u64 .ptr .align 1 _Z15prime_generatorPiS_S_S__param_0,
	.param .u64 .ptr .align 1 _Z15prime_generatorPiS_S_S__param_1,
	.param .u64 .ptr .align 1 _Z15prime_generatorPiS_S_S__param_2,
	.param .u64 .ptr .align 1 _Z15prime_generatorPiS_S_S__param_3
)
{
	.local .align 8 .b8 	__local_depot0[8];
	.reg .b64 	%SP;
	.reg .b64 	%SPL;
	.reg .pred 	%p<15>;
	.reg .b32 	%r<47>;
	.reg .b64 	%rd<19>;

	mov.u64 	%SPL, __local_depot0;
	cvta.local.u64 	%SP, %SPL;
	ld.param.u64 	%rd4, [_Z15prime_generatorPiS_S_S__param_0];
	ld.param.u64 	%rd5, [_Z15prime_generatorPiS_S_S__param_1];
	ld.param.u64 	%rd6, [_Z15prime_generatorPiS_S_S__param_3];
	cvta.to.global.u64 	%rd1, %rd4;
	cvta.to.global.u64 	%rd7, %rd5;
	cvta.to.global.u64 	%rd8, %rd6;
	add.u64 	%rd9, %SP, 0;
	add.u64 	%rd10, %SPL, 0;
	ld.global.u32 	%r18, [%rd8];
	st.local.u32 	[%rd10], %r18;
	mov.u64 	%rd11, $str;
	cvta.global.u64 	%rd12, %rd11;
	{ // callseq 0, 0
	.param .b64 param0;
	st.param.b64 	[param0], %rd12;
	.param .b64 param1;
	st.param.b64 	[param1], %rd9;
	.param .b32 retval0;
	call.uni (retval0), 
	vprintf, 
	(
	param0, 
	param1
	);
	ld.param.b32 	%r19, [retval0];
	} // callseq 0
	mov.u32 	%r21, %ctaid.x;
	mov.u32 	%r22, %ntid.x;
	mov.u32 	%r23, %tid.x;
	mad.lo.s32 	%r24, %r21, %r22, %r23;
	mul.wide.s32 	%rd13, %r24, 4;
	add.s64 	%rd14, %rd7, %rd13;
	ld.global.u32 	%r1, [%rd14];
	ld.global.u32 	%r46, [%rd8];
	mul.lo.s32 	%r3, %r46, %r46;
	setp.le.s32 	%p1, %r3, %r46;
	@%p1 bra 	$L__BB0_22;
	sub.s32 	%r4, %r3, %r46;
	add.s32 	%r25, %r4, -1;
	and.b32  	%r5, %r4, 3;
	setp.lt.u32 	%p2, %r25, 3;
	@%p2 bra 	$L__BB0_12;
	and.b32  	%r26, %r4, -4;
	neg.s32 	%r43, %r26;
	mov.u32 	%r44, %r46;
$L__BB0_3:
	.pragma "nounroll";
	rem.s32 	%r27, %r44, %r1;
	setp.ne.s32 	%p3, %r27, 0;
	mul.wide.s32 	%rd15, %r44, 4;
	add.s64 	%rd2, %rd1, %rd15;
	@%p3 bra 	$L__BB0_5;
	mov.b32 	%r28, 1;
	st.global.u32 	[%rd2], %r28;
$L__BB0_5:
	add.s32 	%r9, %r44, 1;
	rem.s32 	%r29, %r9, %r1;
	setp.ne.s32 	%p4, %r29, 0;
	@%p4 bra 	$L__BB0_7;
	mov.b32 	%r30, 1;
	st.global.u32 	[%rd2+4], %r30;
$L__BB0_7:
	add.s32 	%r10, %r9, 1;
	rem.s32 	%r31, %r10, %r1;
	setp.ne.s32 	%p5, %r31, 0;
	@%p5 bra 	$L__BB0_9;
	mov.b32 	%r32, 1;
	st.global.u32 	[%rd2+8], %r32;
$L__BB0_9:
	add.s32 	%r11, %r10, 1;
	rem.s32 	%r33, %r11, %r1;
	setp.ne.s32 	%p6, %r33, 0;
	@%p6 bra 	$L__BB0_11;
	mov.b32 	%r34, 1;
	st.global.u32 	[%rd2+12], %r34;
$L__BB0_11:
	add.s32 	%r46, %r44, 4;
	add.s32 	%r43, %r43, 4;
	setp.ne.s32 	%p7, %r43, 0;
	add.s32 	%r44, %r11, 1;
	@%p7 bra 	$L__BB0_3;
$L__BB0_12:
	setp.eq.s32 	%p8, %r5, 0;
	@%p8 bra 	$L__BB0_22;
	setp.eq.s32 	%p9, %r5, 1;
	@%p9 bra 	$L__BB0_19;
	rem.s32 	%r35, %r46, %r1;
	setp.ne.s32 	%p10, %r35, 0;
	mul.wide.s32 	%rd16, %r46, 4;
	add.s64 	%rd3, %rd1, %rd16;
	@%p10 bra 	$L__BB0_16;
	mov.b32 	%r36, 1;
	st.global.u32 	[%rd3], %r36;
$L__BB0_16:
	add.s32 	%r37, %r46, 1;
	rem.s32 	%r38, %r37, %r1;
	setp.ne.s32 	%p11, %r38, 0;
	@%p11 bra 	$L__BB0_18;
	mov.b32 	%r39, 1;
	st.global.u32 	[%rd3+4], %r39;
$L__BB0_18:
	add.s32 	%r46, %r46, 2;
$L__BB0_19:
	and.b32  	%r40, %r4, 1;
	setp.eq.b32 	%p12, %r40, 1;
	not.pred 	%p13, %p12;
	@%p13 bra 	$L__BB0_22;
	rem.s32 	%r41, %r46, %r1;
	setp.ne.s32 	%p14, %r41, 0;
	@%p14 bra 	$L__BB0_22;
	mul.wide.s32 	%rd17, %r46, 4;
	add.s64 	%rd18, %rd1, %rd17;
	mov.b32 	%r42, 1;
	st.global.u32 	[%rd18], %r42;
$L__BB0_22:
	ret;

}


// ===== COMPILED SASS (sm_100) =====

	.target	sm_100

	.elftype	@"ET_EXEC"


//--------------------- .note.nv.tkinfo           --------------------------
	.section	.note.nv.tkinfo,"",@"SHT_NOTE"
	.sectionflags	@"SHF_NOTE_NV_TKINFO"
	.tkinfo
        /*0018*/ 	.word	0x00000002
        /*0030*/ 	.string	""
        /*0030*/ 	.string	"ptxas"
        /*0030*/ 	.string	"Cuda compilation tools, release 13.0, V13.0.88"
        /*0030*/ 	.string	"Build cuda_13.0.r13.0/compiler.36424714_0"
        /*0030*/ 	.string	"-arch sm_100 -m 64 "



//--------------------- .note.nv.cuinfo           --------------------------
	.section	.note.nv.cuinfo,"",@"SHT_NOTE"
	.sectionflags	@"SHF_NOTE_NV_CUINFO"
        /*0018*/ 	.short	0x0002
        /*001a*/ 	.short	0x0064
        /*001c*/ 	.short	0x0082
	.zero		2


//--------------------- .nv.info                  --------------------------
	.section	.nv.info,"",@"SHT_CUDA_INFO"
	.align	4


	//----- nvinfo : EIATTR_REGCOUNT
	.align		4
        /*0000*/ 	.byte	0x04, 0x2f
        /*0002*/ 	.short	(.L_2 - .L_1)
	.align		4
.L_1:
        /*0004*/ 	.word	index@(_Z15prime_generatorPiS_S_S_)
        /*0008*/ 	.word	0x0000001c


	//----- nvinfo : EIATTR_FRAME_SIZE
	.align		4
.L_2:
        /*000c*/ 	.byte	0x04, 0x11
        /*000e*/ 	.short	(.L_4 - .L_3)
	.align		4
.L_3:
        /*0010*/ 	.word	index@(_Z15prime_generatorPiS_S_S_)
        /*0014*/ 	.word	0x00000008


	//----- nvinfo : EIATTR_MIN_STACK_SIZE
	.align		4
.L_4:
        /*0018*/ 	.byte	0x04, 0x12
        /*001a*/ 	.short	(.L_6 - .L_5)
	.align		4
.L_5:
        /*001c*/ 	.word	index@(_Z15prime_generatorPiS_S_S_)
        /*0020*/ 	.word	0x00000008
.L_6:


//--------------------- .nv.compat                --------------------------
	.section	.nv.compat,"",@"SHT_CUDA_COMPAT_INFO"
	.align	4
        /*0000*/ 	.byte	0x02, 0x09, 0x00, 0x00, 0x02, 0x02, 0x01, 0x00, 0x02, 0x05, 0x05, 0x00, 0x03, 0x07, 0x01, 0x01
        /*0010*/ 	.byte	0x02, 0x03, 0x00, 0x00, 0x02, 0x06, 0x01, 0x00, 0x04, 0x0b, 0x08, 0x00, 0x09, 0x00, 0x00, 0x00
        /*0020*/ 	.byte	0x00, 0x00, 0x00, 0x00


//--------------------- .nv.info._Z15prime_generatorPiS_S_S_ --------------------------
	.section	.nv.info._Z15prime_generatorPiS_S_S_,"",@"SHT_CUDA_INFO"
	.sectionflags	@""
	.align	4


	//----- nvinfo : EIATTR_CUDA_API_VERSION
	.align		4
        /*0000*/ 	.byte	0x04, 0x37
        /*0002*/ 	.short	(.L_8 - .L_7)
.L_7:
        /*0004*/ 	.word	0x00000082


	//----- nvinfo : EIATTR_KPARAM_INFO
	.align		4
.L_8:
        /*0008*/ 	.byte	0x04, 0x17
        /*000a*/ 	.short	(.L_10 - .L_9)
.L_9:
        /*000c*/ 	.word	0x00000000
        /*0010*/ 	.short	0x0003
        /*0012*/ 	.short	0x0018
        /*0014*/ 	.byte	0x00, 0xf5, 0x21, 0x00


	//----- nvinfo : EIATTR_KPARAM_INFO
	.align		4
.L_10:
        /*0018*/ 	.byte	0x04, 0x17
        /*001a*/ 	.short	(.L_12 - .L_11)
.L_11:
        /*001c*/ 	.word	0x00000000
        /*0020*/ 	.short	0x0002
        /*0022*/ 	.short	0x0010
        /*0024*/ 	.byte	0x00, 0xf5, 0x21, 0x00


	//----- nvinfo : EIATTR_KPARAM_INFO
	.align		4
.L_12:
        /*0028*/ 	.byte	0x04, 0x17
        /*002a*/ 	.short	(.L_14 - .L_13)
.L_13:
        /*002c*/ 	.word	0x00000000
        /*0030*/ 	.short	0x0001
        /*0032*/ 	.short	0x0008
        /*0034*/ 	.byte	0x00, 0xf5, 0x21, 0x00


	//----- nvinfo : EIATTR_KPARAM_INFO
	.align		4
.L_14:
        /*0038*/ 	.byte	0x04, 0x17
        /*003a*/ 	.short	(.L_16 - .L_15)
.L_15:
        /*003c*/ 	.word	0x00000000
        /*0040*/ 	.short	0x0000
        /*0042*/ 	.short	0x0000
        /*0044*/ 	.byte	0x00, 0xf5, 0x21, 0x00


	//----- nvinfo : EIATTR_SPARSE_MMA_MASK
	.align		4
.L_16:
        /*0048*/ 	.byte	0x03, 0x50
        /*004a*/ 	.short	0x0000


	//----- nvinfo : EIATTR_MAXREG_COUNT
	.align		4
        /*004c*/ 	.byte	0x03, 0x1b
        /*004e*/ 	.short	0x00ff


	//----- nvinfo : EIATTR_EXTERNS
	.align		4
        /*0050*/ 	.byte	0x04, 0x0f
        /*0052*/ 	.short	(.L_18 - .L_17)


	//   ....[0]....
	.align		4
.L_17:
        /*0054*/ 	.word	index@(vprintf)


	//----- nvinfo : EIATTR_MERCURY_ISA_VERSION
	.align		4
.L_18:
        /*0058*/ 	.byte	0x03, 0x5f
        /*005a*/ 	.short	0x0101


	//----- nvinfo : EIATTR_VRC_CTA_INIT_COUNT
	.align		4
        /*005c*/ 	.byte	0x02, 0x4a
	.zero		1
	.zero		1


	//----- nvinfo : EIATTR_SYSCALL_OFFSETS
	.align		4
        /*0060*/ 	.byte	0x04, 0x46
        /*0062*/ 	.short	(.L_20 - .L_19)


	//   ....[0]....
.L_19:
        /*0064*/ 	.word	0x00000100


	//----- nvinfo : EIATTR_EXIT_INSTR_OFFSETS
	.align		4
.L_20:
        /*0068*/ 	.byte	0x04, 0x1c
        /*006a*/ 	.short	(.L_22 - .L_21)


	//   ....[0]....
.L_21:
        /*006c*/ 	.word	0x000001b0


	//   ....[1]....
        /*0070*/ 	.word	0x000007b0


	//   ....[2]....
        /*0074*/ 	.word	0x00000ad0


	//   ....[3]....
        /*0078*/ 	.word	0x00000c60


	//   ....[4]....
        /*007c*/ 	.word	0x00000cb0


	//----- nvinfo : EIATTR_CRS_STACK_SIZE
	.align		4
.L_22:
        /*0080*/ 	.byte	0x04, 0x1e
        /*0082*/ 	.short	(.L_24 - .L_23)
.L_23:
        /*0084*/ 	.word	0x00000000


	//----- nvinfo : EIATTR_CBANK_PARAM_SIZE
	.align		4
.L_24:
        /*0088*/ 	.byte	0x03, 0x19
        /*008a*/ 	.short	0x0020


	//----- nvinfo : EIATTR_PARAM_CBANK
	.align		4
        /*008c*/ 	.byte	0x04, 0x0a
        /*008e*/ 	.short	(.L_26 - .L_25)
	.align		4
.L_25:
        /*0090*/ 	.word	index@(.nv.constant0._Z15prime_generatorPiS_S_S_)
        /*0094*/ 	.short	0x0380
        /*0096*/ 	.short	0x0020


	//----- nvinfo : EIATTR_SW_WAR
	.align		4
.L_26:
        /*0098*/ 	.byte	0x04, 0x36
        /*009a*/ 	.short	(.L_28 - .L_27)
.L_27:
        /*009c*/ 	.word	0x00000008
.L_28:


//--------------------- .nv.callgraph             --------------------------
	.section	.nv.callgraph,"",@"SHT_CUDA_CALLGRAPH"
	.align	4
	.sectionentsize	8
	.align		4
        /*0000*/ 	.word	0x00000000
	.align		4
        /*0004*/ 	.word	0xffffffff
	.align		4
        /*0008*/ 	.word	index@(_Z15prime_generatorPiS_S_S_)
	.align		4
        /*000c*/ 	.word	index@(vprintf)
	.align		4
        /*0010*/ 	.word	0x00000000
	.align		4
        /*0014*/ 	.word	0xfffffffe
	.align		4
        /*0018*/ 	.word	0x00000000
	.align		4
        /*001c*/ 	.word	0xfffffffd
	.align		4
        /*0020*/ 	.word	0x00000000
	.align		4
        /*0024*/ 	.word	0xfffffffc


//--------------------- .nv.constant4             --------------------------
	.section	.nv.constant4,"a",@progbits
	.align	8
	.align		8
.nv.constant4:
        /*0000*/ 	.dword	vprintf
	.align		8
        /*0008*/ 	.dword	$str


//--------------------- .text._Z15prime_generatorPiS_S_S_ --------------------------
	.section	.text._Z15prime_generatorPiS_S_S_,"ax",@progbits
	.align	128
        .global         _Z15prime_generatorPiS_S_S_
        .type           _Z15prime_generatorPiS_S_S_,@function
        .size           _Z15prime_generatorPiS_S_S_,(.L_x_5 - _Z15prime_generatorPiS_S_S_)
        .other          _Z15prime_generatorPiS_S_S_,@"STO_CUDA_ENTRY STV_DEFAULT"
_Z15prime_generatorPiS_S_S_:
.text._Z15prime_generatorPiS_S_S_:
[----:B------:R-:W0:Y:S08]  /*0000*/  LDC R1, c[0x0][0x37c] ;  /* 0x0000df00ff017b82 */ /* 0x000e300000000800 */
[----:B------:R-:W1:Y:S01]  /*0010*/  LDC.64 R2, c[0x0][0x398] ;  /* 0x0000e600ff027b82 */ /* 0x000e620000000a00 */
[----:B------:R-:W1:Y:S01]  /*0020*/  LDCU.64 UR36, c[0x0][0x358] ;  /* 0x00006b00ff2477ac */ /* 0x000e620008000a00 */
[----:B0-----:R-:W-:Y:S01]  /*0030*/  VIADD R1, R1, 0xfffffff8 ;  /* 0xfffffff801017836 */ /* 0x001fe20000000000 */
[----:B------:R-:W0:Y:S01]  /*0040*/  LDCU UR4, c[0x0][0x2f8] ;  /* 0x00005f00ff0477ac */ /* 0x000e220008000800 */
[----:B------:R-:W2:Y:S01]  /*0050*/  LDCU.64 UR6, c[0x4][0x8] ;  /* 0x01000100ff0677ac */ /* 0x000ea20008000a00 */
[----:B-1----:R-:W3:Y:S01]  /*0060*/  LDG.E R2, desc[UR36][R2.64] ;  /* 0x0000002402027981 */ /* 0x002ee2000c1e1900 */
[----:B------:R-:W-:Y:S01]  /*0070*/  MOV R0, 0x0 ;  /* 0x0000000000007802 */ /* 0x000fe20000000f00 */
[----:B------:R-:W1:Y:S01]  /*0080*/  LDCU UR5, c[0x0][0x2fc] ;  /* 0x00005f80ff0577ac */ /* 0x000e620008000800 */
[----:B0-----:R-:W-:Y:S01]  /*0090*/  IADD3 R6, P0, PT, R1, UR4, RZ ;  /* 0x0000000401067c10 */ /* 0x001fe2000ff1e0ff */
[----:B--2---:R-:W-:Y:S01]  /*00a0*/  IMAD.U32 R4, RZ, RZ, UR6 ;  /* 0x00000006ff047e24 */ /* 0x004fe2000f8e00ff */
[----:B------:R0:W2:Y:S01]  /*00b0*/  LDC.64 R8, c[0x4][R0] ;  /* 0x0100000000087b82 */ /* 0x0000a20000000a00 */
[----:B------:R-:W-:-:S02]  /*00c0*/  IMAD.U32 R5, RZ, RZ, UR7 ;  /* 0x00000007ff057e24 */ /* 0x000fc4000f8e00ff */
[----:B-1----:R-:W-:Y:S01]  /*00d0*/  IMAD.X R7, RZ, RZ, UR5, P0 ;  /* 0x00000005ff077e24 */ /* 0x002fe200080e06ff */
[----:B--23--:R0:W-:Y:S07]  /*00e0*/  STL [R1], R2 ;  /* 0x0000000201007387 */ /* 0x00c1ee0000100800 */
[----:B------:R-:W-:-:S07]  /*00f0*/  LEPC R20, `(.L_x_0) ;  /* 0x000000001014794e */ /* 0x000fce0000000000 */
[----:B0-----:R-:W-:Y:S05]  /*0100*/  CALL.ABS.NOINC R8 ;  /* 0x0000000008007343 */ /* 0x001fea0003c00000 */
.L_x_0:
[----:B------:R-:W0:Y:S01]  /*0110*/  LDC.64 R4, c[0x0][0x398] ;  /* 0x0000e600ff047b82 */ /* 0x000e220000000a00 */
[----:B------:R-:W1:Y:S07]  /*0120*/  S2R R0, SR_TID.X ;  /* 0x0000000000007919 */ /* 0x000e6e0000002100 */
[----:B------:R-:W1:Y:S08]  /*0130*/  S2UR UR4, SR_CTAID.X ;  /* 0x00000000000479c3 */ /* 0x000e700000002500 */
[----:B------:R-:W1:Y:S01]  /*0140*/  LDC R7, c[0x0][0x360] ;  /* 0x0000d800ff077b82 */ /* 0x000e620000000800 */
[----:B0-----:R-:W2:Y:S07]  /*0150*/  LDG.E R9, desc[UR36][R4.64] ;  /* 0x0000002404097981 */ /* 0x001eae000c1e1900 */
[----:B------:R-:W0:Y:S01]  /*0160*/  LDC.64 R2, c[0x0][0x388] ;  /* 0x0000e200ff027b82 */ /* 0x000e220000000a00 */
[----:B-1----:R-:W-:-:S04]  /*0170*/  IMAD R7, R7, UR4, R0 ;  /* 0x0000000407077c24 */ /* 0x002fc8000f8e0200 */
[----:B0-----:R-:W-:-:S04]  /*0180*/  IMAD.WIDE R2, R7, 0x4, R2 ;  /* 0x0000000407027825 */ /* 0x001fc800078e0202 */
[----:B--2---:R-:W-:-:S05]  /*0190*/  IMAD R6, R9, R9, RZ ;  /* 0x0000000909067224 */ /* 0x004fca00078e02ff */
[----:B------:R-:W-:-:S13]  /*01a0*/  ISETP.GT.AND P0, PT, R6, R9, PT ;  /* 0x000000090600720c */ /* 0x000fda0003f04270 */
[----:B------:R-:W-:Y:S05]  /*01b0*/  @!P0 EXIT ;  /* 0x000000000000894d */ /* 0x000fea0003800000 */
[----:B------:R0:W5:Y:S01]  /*01c0*/  LDG.E R0, desc[UR36][R2.64] ;  /* 0x0000002402007981 */ /* 0x000162000c1e1900 */
[----:B------:R-:W-:-:S04]  /*01d0*/  IADD3 R6, PT, PT, R6, -R9, RZ ;  /* 0x8000000906067210 */ /* 0x000fc80007ffe0ff */
[C---:B------:R-:W-:Y:S01]  /*01e0*/  LOP3.LUT R7, R6.reuse, 0x3, RZ, 0xc0, !PT ;  /* 0x0000000306077812 */ /* 0x040fe200078ec0ff */
[----:B------:R-:W-:-:S05]  /*01f0*/  VIADD R4, R6, 0xffffffff ;  /* 0xffffffff06047836 */ /* 0x000fca0000000000 */
[----:B------:R-:W-:-:S13]  /*0200*/  ISETP.GE.U32.AND P0, PT, R4, 0x3, PT ;  /* 0x000000030400780c */ /* 0x000fda0003f06070 */
[----:B0-----:R-:W-:Y:S05]  /*0210*/  @!P0 BRA `(.L_x_1) ;  /* 0x0000000400608947 */ /* 0x001fea0003800000 */
[----:B-----5:R-:W-:Y:S01]  /*0220*/  IABS R8, R0 ;  /* 0x0000000000087213 */ /* 0x020fe20000000000 */
[----:B------:R-:W0:Y:S01]  /*0230*/  LDC.64 R2, c[0x0][0x380] ;  /* 0x0000e000ff027b82 */ /* 0x000e220000000a00 */
[----:B------:R-:W-:Y:S01]  /*0240*/  LOP3.LUT R10, R6, 0xfffffffc, RZ, 0xc0, !PT ;  /* 0xfffffffc060a7812 */ /* 0x000fe200078ec0ff */
[----:B------:R-:W-:Y:S01]  /*0250*/  IMAD.MOV.U32 R4, RZ, RZ, RZ ;  /* 0x000000ffff047224 */ /* 0x000fe200078e00ff */
[----:B------:R-:W1:Y:S01]  /*0260*/  I2F.RP R11, R8 ;  /* 0x00000008000b7306 */ /* 0x000e620000209400 */
[----:B------:R-:W-:Y:S01]  /*0270*/  BSSY.RECONVERGENT B0, `(.L_x_1) ;  /* 0x0000052000007945 */ /* 0x000fe20003800200 */
[----:B------:R-:W-:-:S06]  /*0280*/  IADD3 R10, PT, PT, -R10, RZ, RZ ;  /* 0x000000ff0a0a7210 */ /* 0x000fcc0007ffe1ff */
[----:B-1----:R-:W1:Y:S02]  /*0290*/  MUFU.RCP R11, R11 ;  /* 0x0000000b000b7308 */ /* 0x002e640000001000 */
[----:B-1----:R-:W-:-:S06]  /*02a0*/  VIADD R5, R11, 0xffffffe ;  /* 0x0ffffffe0b057836 */ /* 0x002fcc0000000000 */
[----:B------:R-:W1:Y:S02]  /*02b0*/  F2I.FTZ.U32.TRUNC.NTZ R5, R5 ;  /* 0x0000000500057305 */ /* 0x000e64000021f000 */
[----:B-1----:R-:W-:-:S04]  /*02c0*/  IMAD.MOV R13, RZ, RZ, -R5 ;  /* 0x000000ffff0d7224 */ /* 0x002fc800078e0a05 */
[----:B------:R-:W-:-:S04]  /*02d0*/  IMAD R13, R13, R8, RZ ;  /* 0x000000080d0d7224 */ /* 0x000fc800078e02ff */
[----:B0-----:R-:W-:-:S07]  /*02e0*/  IMAD.HI.U32 R4, R5, R13, R4 ;  /* 0x0000000d05047227 */ /* 0x001fce00078e0004 */
.L_x_2:
[-C--:B------:R-:W-:Y:S01]  /*02f0*/  IABS R11, R0.reuse ;  /* 0x00000000000b7213 */ /* 0x080fe20000000000 */
[C---:B------:R-:W-:Y:S01]  /*0300*/  VIADD R16, R9.reuse, 0x3 ;  /* 0x0000000309107836 */ /* 0x040fe20000000000 */
[----:B------:R-:W-:Y:S02]  /*0310*/  IABS R15, R9 ;  /* 0x00000009000f7213 */ /* 0x000fe40000000000 */
[----:B------:R-:W0:Y:S01]  /*0320*/  I2F.RP R14, R11 ;  /* 0x0000000b000e7306 */ /* 0x000e220000209400 */
[----:B------:R-:W-:Y:S02]  /*0330*/  IABS R12, R0 ;  /* 0x00000000000c7213 */ /* 0x000fe40000000000 */
[----:B------:R-:W-:Y:S01]  /*0340*/  IMAD.HI.U32 R13, R4, R15, RZ ;  /* 0x0000000f040d7227 */ /* 0x000fe200078e00ff */
[----:B------:R-:W-:Y:S02]  /*0350*/  IABS R25, R16 ;  /* 0x0000001000197213 */ /* 0x000fe40000000000 */
[----:B------:R-:W-:Y:S01]  /*0360*/  ISETP.GE.AND P4, PT, R9, RZ, PT ;  /* 0x000000ff0900720c */ /* 0x000fe20003f86270 */
[----:B------:R-:W-:Y:S01]  /*0370*/  IMAD.MOV R12, RZ, RZ, -R12 ;  /* 0x000000ffff0c7224 */ /* 0x000fe200078e0a0c */
[----:B------:R-:W-:-:S03]  /*0380*/  IADD3 R10, PT, PT, R10, 0x4, RZ ;  /* 0x000000040a0a7810 */ /* 0x000fc60007ffe0ff */
[----:B------:R-:W-:Y:S01]  /*0390*/  IMAD R13, R13, R12, R15 ;  /* 0x0000000c0d0d7224 */ /* 0x000fe200078e020f */
[----:B------:R-:W-:Y:S01]  /*03a0*/  IADD3 R15, PT, PT, R9, 0x2, RZ ;  /* 0x00000002090f7810 */ /* 0x000fe20007ffe0ff */
[----:B0-----:R-:W0:Y:S03]  /*03b0*/  MUFU.RCP R14, R14 ;  /* 0x0000000e000e7308 */ /* 0x001e260000001000 */
[----:B------:R-:W-:Y:S02]  /*03c0*/  ISETP.GT.U32.AND P0, PT, R8, R13, PT ;  /* 0x0000000d0800720c */ /* 0x000fe40003f04070 */
[----:B------:R-:W-:Y:S02]  /*03d0*/  IABS R23, R15 ;  /* 0x0000000f00177213 */ /* 0x000fe40000000000 */
[----:B------:R-:W-:-:S09]  /*03e0*/  ISETP.GE.AND P5, PT, R15, RZ, PT ;  /* 0x000000ff0f00720c */ /* 0x000fd20003fa6270 */
[--C-:B------:R-:W-:Y:S02]  /*03f0*/  @!P0 IMAD.IADD R13, R13, 0x1, -R11.reuse ;  /* 0x000000010d0d8824 */ /* 0x100fe400078e0a0b */
[----:B0-----:R-:W-:Y:S02]  /*0400*/  VIADD R5, R14, 0xffffffe ;  /* 0x0ffffffe0e057836 */ /* 0x001fe40000000000 */
[----:B------:R-:W-:Y:S01]  /*0410*/  VIADD R14, R9, 0x1 ;  /* 0x00000001090e7836 */ /* 0x000fe20000000000 */
[----:B------:R-:W-:Y:S01]  /*0420*/  ISETP.GT.U32.AND P6, PT, R8, R13, PT ;  /* 0x0000000d0800720c */ /* 0x000fe20003fc4070 */
[----:B------:R-:W-:Y:S02]  /*0430*/  IMAD.MOV.U32 R8, RZ, RZ, R11 ;  /* 0x000000ffff087224 */ /* 0x000fe400078e000b */
[----:B------:R-:W0:Y:S01]  /*0440*/  F2I.FTZ.U32.TRUNC.NTZ R5, R5 ;  /* 0x0000000500057305 */ /* 0x000e22000021f000 */
[----:B------:R-:W-:Y:S02]  /*0450*/  IABS R21, R14 ;  /* 0x0000000e00157213 */ /* 0x000fe40000000000 */
[----:B------:R-:W-:-:S07]  /*0460*/  ISETP.GE.AND P3, PT, R14, RZ, PT ;  /* 0x000000ff0e00720c */ /* 0x000fce0003f66270 */
[----:B------:R-:W-:Y:S01]  /*0470*/  @!P6 IMAD.IADD R13, R13, 0x1, -R11 ;  /* 0x000000010d0de824 */ /* 0x000fe200078e0a0b */
[----:B------:R-:W-:-:S03]  /*0480*/  ISETP.GE.AND P6, PT, R16, RZ, PT ;  /* 0x000000ff1000720c */ /* 0x000fc60003fc6270 */
[----:B------:R-:W-:Y:S02]  /*0490*/  @!P4 IMAD.MOV R13, RZ, RZ, -R13 ;  /* 0x000000ffff0dc224 */ /* 0x000fe400078e0a0d */
[----:B0-----:R-:W-:-:S04]  /*04a0*/  IMAD.MOV R4, RZ, RZ, -R5 ;  /* 0x000000ffff047224 */ /* 0x001fc800078e0a05 */
[----:B------:R-:W-:Y:S02]  /*04b0*/  IMAD R17, R4, R11, RZ ;  /* 0x0000000b04117224 */ /* 0x000fe400078e02ff */
[----:B------:R-:W-:-:S04]  /*04c0*/  IMAD.MOV.U32 R4, RZ, RZ, RZ ;  /* 0x000000ffff047224 */ /* 0x000fc800078e00ff */
[----:B------:R-:W-:-:S06]  /*04d0*/  IMAD.HI.U32 R4, R5, R17, R4 ;  /* 0x0000001105047227 */ /* 0x000fcc00078e0004 */
[----:B------:R-:W-:-:S04]  /*04e0*/  IMAD.HI.U32 R17, R4, R23, RZ ;  /* 0x0000001704117227 */ /* 0x000fc800078e00ff */
[----:B------:R-:W-:-:S04]  /*04f0*/  IMAD.HI.U32 R5, R4, R21, RZ ;  /* 0x0000001504057227 */ /* 0x000fc800078e00ff */
[----:B------:R-:W-:-:S04]  /*0500*/  IMAD.HI.U32 R19, R4, R25, RZ ;  /* 0x0000001904137227 */ /* 0x000fc800078e00ff */
[-C--:B------:R-:W-:Y:S02]  /*0510*/  IMAD R17, R17, R12.reuse, R23 ;  /* 0x0000000c11117224 */ /* 0x080fe400078e0217 */
[-C--:B------:R-:W-:Y:S02]  /*0520*/  IMAD R5, R5, R12.reuse, R21 ;  /* 0x0000000c05057224 */ /* 0x080fe400078e0215 */
[----:B------:R-:W-:Y:S01]  /*0530*/  IMAD R19, R19, R12, R25 ;  /* 0x0000000c13137224 */ /* 0x000fe200078e0219 */
[C---:B------:R-:W-:Y:S02]  /*0540*/  ISETP.GT.U32.AND P1, PT, R8.reuse, R17, PT ;  /* 0x000000110800720c */ /* 0x040fe40003f24070 */
[C---:B------:R-:W-:Y:S02]  /*0550*/  ISETP.GT.U32.AND P0, PT, R8.reuse, R5, PT ;  /* 0x000000050800720c */ /* 0x040fe40003f04070 */
[----:B------:R-:W-:Y:S02]  /*0560*/  ISETP.GT.U32.AND P2, PT, R8, R19, PT ;  /* 0x000000130800720c */ /* 0x000fe40003f44070 */
[----:B------:R-:W-:-:S07]  /*0570*/  LOP3.LUT R12, RZ, R0, RZ, 0x33, !PT ;  /* 0x00000000ff0c7212 */ /* 0x000fce00078e33ff */
[--C-:B------:R-:W-:Y:S02]  /*0580*/  @!P1 IMAD.IADD R17, R17, 0x1, -R11.reuse ;  /* 0x0000000111119824 */ /* 0x100fe400078e0a0b */
[----:B------:R-:W-:Y:S02]  /*0590*/  @!P0 IADD3 R5, PT, PT, R5, -R11, RZ ;  /* 0x8000000b05058210 */ /* 0x000fe40007ffe0ff */
[----:B------:R-:W-:Y:S01]  /*05a0*/  @!P2 IMAD.IADD R19, R19, 0x1, -R11 ;  /* 0x000000011313a824 */ /* 0x000fe200078e0a0b */
[C---:B------:R-:W-:Y:S02]  /*05b0*/  ISETP.GT.U32.AND P1, PT, R8.reuse, R17, PT ;  /* 0x000000110800720c */ /* 0x040fe40003f24070 */
[C---:B------:R-:W-:Y:S02]  /*05c0*/  ISETP.GT.U32.AND P0, PT, R8.reuse, R5, PT ;  /* 0x000000050800720c */ /* 0x040fe40003f04070 */
[----:B------:R-:W-:-:S09]  /*05d0*/  ISETP.GT.U32.AND P2, PT, R8, R19, PT ;  /* 0x000000130800720c */ /* 0x000fd20003f44070 */
[----:B------:R-:W-:Y:S02]  /*05e0*/  @!P1 IADD3 R17, PT, PT, R17, -R11, RZ ;  /* 0x8000000b11119210 */ /* 0x000fe40007ffe0ff */
[--C-:B------:R-:W-:Y:S01]  /*05f0*/  @!P0 IMAD.IADD R5, R5, 0x1, -R11.reuse ;  /* 0x0000000105058824 */ /* 0x100fe200078e0a0b */
[----:B------:R-:W-:Y:S01]  /*0600*/  ISETP.NE.AND P0, PT, R0, RZ, PT ;  /* 0x000000ff0000720c */ /* 0x000fe20003f05270 */
[----:B------:R-:W-:Y:S02]  /*0610*/  @!P2 IMAD.IADD R19, R19, 0x1, -R11 ;  /* 0x000000011313a824 */ /* 0x000fe400078e0a0b */
[----:B------:R-:W-:Y:S01]  /*0620*/  @!P3 IMAD.MOV R5, RZ, RZ, -R5 ;  /* 0x000000ffff05b224 */ /* 0x000fe200078e0a05 */
[C---:B------:R-:W-:Y:S01]  /*0630*/  SEL R13, R12.reuse, R13, !P0 ;  /* 0x0000000d0c0d7207 */ /* 0x040fe20004000000 */
[----:B------:R-:W-:Y:S01]  /*0640*/  @!P5 IMAD.MOV R17, RZ, RZ, -R17 ;  /* 0x000000ffff11d224 */ /* 0x000fe200078e0a11 */
[----:B------:R-:W-:Y:S02]  /*0650*/  @!P6 IADD3 R19, PT, PT, -R19, RZ, RZ ;  /* 0x000000ff1313e210 */ /* 0x000fe40007ffe1ff */
[----:B------:R-:W-:-:S02]  /*0660*/  SEL R5, R12, R5, !P0 ;  /* 0x000000050c057207 */ /* 0x000fc40004000000 */
[C---:B------:R-:W-:Y:S02]  /*0670*/  SEL R17, R12.reuse, R17, !P0 ;  /* 0x000000110c117207 */ /* 0x040fe40004000000 */
[----:B------:R-:W-:Y:S02]  /*0680*/  SEL R12, R12, R19, !P0 ;  /* 0x000000130c0c7207 */ /* 0x000fe40004000000 */
[----:B------:R-:W-:Y:S02]  /*0690*/  ISETP.NE.AND P1, PT, R5, RZ, PT ;  /* 0x000000ff0500720c */ /* 0x000fe40003f25270 */
[----:B------:R-:W-:Y:S02]  /*06a0*/  ISETP.NE.AND P2, PT, R17, RZ, PT ;  /* 0x000000ff1100720c */ /* 0x000fe40003f45270 */
[----:B------:R-:W-:Y:S02]  /*06b0*/  ISETP.NE.AND P3, PT, R12, RZ, PT ;  /* 0x000000ff0c00720c */ /* 0x000fe40003f65270 */
[----:B------:R-:W-:Y:S01]  /*06c0*/  ISETP.NE.AND P0, PT, R13, RZ, PT ;  /* 0x000000ff0d00720c */ /* 0x000fe20003f05270 */
[----:B------:R-:W-:-:S04]  /*06d0*/  IMAD.WIDE R12, R9, 0x4, R2 ;  /* 0x00000004090c7825 */ /* 0x000fc800078e0202 */
[----:B------:R-:W-:Y:S02]  /*06e0*/  VIADD R9, R9, 0x4 ;  /* 0x0000000409097836 */ /* 0x000fe40000000000 */
[----:B------:R-:W-:Y:S02]  /*06f0*/  @!P1 IMAD.MOV.U32 R11, RZ, RZ, 0x1 ;  /* 0x00000001ff0b9424 */ /* 0x000fe400078e00ff */
[----:B------:R-:W-:Y:S02]  /*0700*/  @!P2 IMAD.MOV.U32 R15, RZ, RZ, 0x1 ;  /* 0x00000001ff0fa424 */ /* 0x000fe400078e00ff */
[----:B------:R-:W-:Y:S01]  /*0710*/  @!P3 IMAD.MOV.U32 R17, RZ, RZ, 0x1 ;  /* 0x00000001ff11b424 */ /* 0x000fe200078e00ff */
[----:B------:R0:W-:Y:S01]  /*0720*/  @!P1 STG.E desc[UR36][R12.64+0x4], R11 ;  /* 0x0000040b0c009986 */ /* 0x0001e2000c101924 */
[----:B------:R-:W-:-:S03]  /*0730*/  @!P0 IMAD.MOV.U32 R5, RZ, RZ, 0x1 ;  /* 0x00000001ff058424 */ /* 0x000fc600078e00ff */
[----:B------:R0:W-:Y:S04]  /*0740*/  @!P2 STG.E desc[UR36][R12.64+0x8], R15 ;  /* 0x0000080f0c00a986 */ /* 0x0001e8000c101924 */
[----:B------:R0:W-:Y:S04]  /*0750*/  @!P3 STG.E desc[UR36][R12.64+0xc], R17 ;  /* 0x00000c110c00b986 */ /* 0x0001e8000c101924 */
[----:B------:R0:W-:Y:S01]  /*0760*/  @!P0 STG.E desc[UR36][R12.64], R5 ;  /* 0x000000050c008986 */ /* 0x0001e2000c101924 */
[----:B------:R-:W-:-:S13]  /*0770*/  ISETP.NE.AND P0, PT, R10, RZ, PT ;  /* 0x000000ff0a00720c */ /* 0x000fda0003f05270 */
[----:B0-----:R-:W-:Y:S05]  /*0780*/  @P0 BRA `(.L_x_2) ;  /* 0xfffffff800d80947 */ /* 0x001fea000383ffff */
[----:B------:R-:W-:Y:S05]  /*0790*/  BSYNC.RECONVERGENT B0 ;  /* 0x0000000000007941 */ /* 0x000fea0003800200 */
.L_x_1:
[----:B------:R-:W-:-:S13]  /*07a0*/  ISETP.NE.AND P0, PT, R7, RZ, PT ;  /* 0x000000ff0700720c */ /* 0x000fda0003f05270 */
[----:B------:R-:W-:Y:S05]  /*07b0*/  @!P0 EXIT ;  /* 0x000000000000894d */ /* 0x000fea0003800000 */
[----:B------:R-:W-:Y:S02]  /*07c0*/  ISETP.NE.AND P1, PT, R7, 0x1, PT ;  /* 0x000000010700780c */ /* 0x000fe40003f25270 */
[----:B------:R-:W-:-:S04]  /*07d0*/  LOP3.LUT R6, R6, 0x1, RZ, 0xc0, !PT ;  /* 0x0000000106067812 */ /* 0x000fc800078ec0ff */
[----:B------:R-:W-:-:S07]  /*07e0*/  ISETP.NE.U32.AND P0, PT, R6, 0x1, PT ;  /* 0x000000010600780c */ /* 0x000fce0003f05070 */
[----:B------:R-:W-:Y:S06]  /*07f0*/  @!P1 BRA `(.L_x_3) ;  /* 0x0000000000b49947 */ /* 0x000fec0003800000 */
[-C--:B-----5:R-:W-:Y:S02]  /*0800*/  IABS R11, R0.reuse ;  /* 0x00000000000b7213 */ /* 0x0a0fe40000000000 */
[----:B------:R-:W-:Y:S02]  /*0810*/  IADD3 R5, PT, PT, R9, 0x1, RZ ;  /* 0x0000000109057810 */ /* 0x000fe40007ffe0ff */
[----:B------:R-:W0:Y:S01]  /*0820*/  I2F.RP R4, R11 ;  /* 0x0000000b00047306 */ /* 0x000e220000209400 */
[-C--:B------:R-:W-:Y:S02]  /*0830*/  IABS R8, R0.reuse ;  /* 0x0000000000087213 */ /* 0x080fe40000000000 */
[----:B------:R-:W-:Y:S02]  /*0840*/  IABS R10, R5 ;  /* 0x00000005000a7213 */ /* 0x000fe40000000000 */
[----:B------:R-:W-:Y:S01]  /*0850*/  ISETP.GE.AND P4, PT, R5, RZ, PT ;  /* 0x000000ff0500720c */ /* 0x000fe20003f86270 */
[----:B------:R-:W-:Y:S01]  /*0860*/  IMAD.MOV R8, RZ, RZ, -R8 ;  /* 0x000000ffff087224 */ /* 0x000fe200078e0a08 */
[----:B------:R-:W-:Y:S01]  /*0870*/  LOP3.LUT R5, RZ, R0, RZ, 0x33, !PT ;  /* 0x00000000ff057212 */ /* 0x000fe200078e33ff */
[----:B0-----:R-:W0:Y:S02]  /*0880*/  MUFU.RCP R4, R4 ;  /* 0x0000000400047308 */ /* 0x001e240000001000 */
[----:B0-----:R-:W-:-:S06]  /*0890*/  VIADD R2, R4, 0xffffffe ;  /* 0x0ffffffe04027836 */ /* 0x001fcc0000000000 */
[----:B------:R0:W1:Y:S02]  /*08a0*/  F2I.FTZ.U32.TRUNC.NTZ R3, R2 ;  /* 0x0000000200037305 */ /* 0x000064000021f000 */
[----:B0-----:R-:W-:Y:S02]  /*08b0*/  IMAD.MOV.U32 R2, RZ, RZ, RZ ;  /* 0x000000ffff027224 */ /* 0x001fe400078e00ff */
[----:B-1----:R-:W-:-:S04]  /*08c0*/  IMAD.MOV R6, RZ, RZ, -R3 ;  /* 0x000000ffff067224 */ /* 0x002fc800078e0a03 */
[----:B------:R-:W-:Y:S01]  /*08d0*/  IMAD R7, R6, R11, RZ ;  /* 0x0000000b06077224 */ /* 0x000fe200078e02ff */
[----:B------:R-:W-:-:S03]  /*08e0*/  IABS R6, R9 ;  /* 0x0000000900067213 */ /* 0x000fc60000000000 */
[----:B------:R-:W-:-:S04]  /*08f0*/  IMAD.HI.U32 R3, R3, R7, R2 ;  /* 0x0000000703037227 */ /* 0x000fc800078e0002 */
[----:B------:R-:W-:Y:S01]  /*0900*/  IMAD.MOV.U32 R7, RZ, RZ, R6 ;  /* 0x000000ffff077224 */ /* 0x000fe200078e0006 */
[----:B------:R-:W-:-:S03]  /*0910*/  MOV R6, R10 ;  /* 0x0000000a00067202 */ /* 0x000fc60000000f00 */
[----:B------:R-:W-:-:S04]  /*0920*/  IMAD.HI.U32 R2, R3, R7, RZ ;  /* 0x0000000703027227 */ /* 0x000fc800078e00ff */
[----:B------:R-:W-:-:S04]  /*0930*/  IMAD.HI.U32 R3, R3, R6, RZ ;  /* 0x0000000603037227 */ /* 0x000fc800078e00ff */
[-C--:B------:R-:W-:Y:S02]  /*0940*/  IMAD R6, R3, R8.reuse, R6 ;  /* 0x0000000803067224 */ /* 0x080fe400078e0206 */
[----:B------:R-:W-:Y:S02]  /*0950*/  IMAD R4, R2, R8, R7 ;  /* 0x0000000802047224 */ /* 0x000fe400078e0207 */
[----:B------:R-:W0:Y:S01]  /*0960*/  LDC.64 R2, c[0x0][0x380] ;  /* 0x0000e000ff027b82 */ /* 0x000e220000000a00 */
[C---:B------:R-:W-:Y:S02]  /*0970*/  ISETP.GT.U32.AND P2, PT, R11.reuse, R6, PT ;  /* 0x000000060b00720c */ /* 0x040fe40003f44070 */
[----:B------:R-:W-:-:S11]  /*0980*/  ISETP.GT.U32.AND P1, PT, R11, R4, PT ;  /* 0x000000040b00720c */ /* 0x000fd60003f24070 */
[--C-:B------:R-:W-:Y:S01]  /*0990*/  @!P2 IMAD.IADD R6, R6, 0x1, -R11.reuse ;  /* 0x000000010606a824 */ /* 0x100fe200078e0a0b */
[----:B------:R-:W-:Y:S01]  /*09a0*/  ISETP.GE.AND P2, PT, R9, RZ, PT ;  /* 0x000000ff0900720c */ /* 0x000fe20003f46270 */
[----:B------:R-:W-:-:S03]  /*09b0*/  @!P1 IMAD.IADD R4, R4, 0x1, -R11 ;  /* 0x0000000104049824 */ /* 0x000fc600078e0a0b */
[C---:B------:R-:W-:Y:S02]  /*09c0*/  ISETP.GT.U32.AND P3, PT, R11.reuse, R6, PT ;  /* 0x000000060b00720c */ /* 0x040fe40003f64070 */
[----:B------:R-:W-:Y:S01]  /*09d0*/  ISETP.GT.U32.AND P1, PT, R11, R4, PT ;  /* 0x000000040b00720c */ /* 0x000fe20003f24070 */
[----:B0-----:R-:W-:-:S04]  /*09e0*/  IMAD.WIDE R2, R9, 0x4, R2 ;  /* 0x0000000409027825 */ /* 0x001fc800078e0202 */
[----:B------:R-:W-:-:S06]  /*09f0*/  VIADD R9, R9, 0x2 ;  /* 0x0000000209097836 */ /* 0x000fcc0000000000 */
[----:B------:R-:W-:Y:S02]  /*0a00*/  @!P3 IADD3 R6, PT, PT, R6, -R11, RZ ;  /* 0x8000000b0606b210 */ /* 0x000fe40007ffe0ff */
[----:B------:R-:W-:Y:S01]  /*0a10*/  @!P1 IMAD.IADD R4, R4, 0x1, -R11 ;  /* 0x0000000104049824 */ /* 0x000fe200078e0a0b */
[----:B------:R-:W-:Y:S02]  /*0a20*/  ISETP.NE.AND P1, PT, R0, RZ, PT ;  /* 0x000000ff0000720c */ /* 0x000fe40003f25270 */
[----:B------:R-:W-:Y:S02]  /*0a30*/  @!P4 IMAD.MOV R6, RZ, RZ, -R6 ;  /* 0x000000ffff06c224 */ /* 0x000fe400078e0a06 */
[----:B------:R-:W-:-:S03]  /*0a40*/  @!P2 IMAD.MOV R4, RZ, RZ, -R4 ;  /* 0x000000ffff04a224 */ /* 0x000fc600078e0a04 */
[C---:B------:R-:W-:Y:S02]  /*0a50*/  SEL R6, R5.reuse, R6, !P1 ;  /* 0x0000000605067207 */ /* 0x040fe40004800000 */
[----:B------:R-:W-:Y:S02]  /*0a60*/  SEL R4, R5, R4, !P1 ;  /* 0x0000000405047207 */ /* 0x000fe40004800000 */
[----:B------:R-:W-:Y:S02]  /*0a70*/  ISETP.NE.AND P2, PT, R6, RZ, PT ;  /* 0x000000ff0600720c */ /* 0x000fe40003f45270 */
[----:B------:R-:W-:-:S11]  /*0a80*/  ISETP.NE.AND P1, PT, R4, RZ, PT ;  /* 0x000000ff0400720c */ /* 0x000fd60003f25270 */
[----:B------:R-:W-:Y:S02]  /*0a90*/  @!P2 MOV R7, 0x1 ;  /* 0x000000010007a802 */ /* 0x000fe40000000f00 */
[----:B------:R-:W-:-:S03]  /*0aa0*/  @!P1 IMAD.MOV.U32 R5, RZ, RZ, 0x1 ;  /* 0x00000001ff059424 */ /* 0x000fc600078e00ff */
[----:B------:R0:W-:Y:S04]  /*0ab0*/  @!P2 STG.E desc[UR36][R2.64+0x4], R7 ;  /* 0x000004070200a986 */ /* 0x0001e8000c101924 */
[----:B------:R0:W-:Y:S02]  /*0ac0*/  @!P1 STG.E desc[UR36][R2.64], R5 ;  /* 0x0000000502009986 */ /* 0x0001e4000c101924 */
.L_x_3:
[----:B------:R-:W-:Y:S05]  /*0ad0*/  @P0 EXIT ;  /* 0x000000000000094d */ /* 0x000fea0003800000 */
[-C--:B0----5:R-:W-:Y:S02]  /*0ae0*/  IABS R5, R0.reuse ;  /* 0x0000000000057213 */ /* 0x0a1fe40000000000 */
[----:B------:R-:W-:Y:S02]  /*0af0*/  IABS R8, R9 ;  /* 0x0000000900087213 */ /* 0x000fe40000000000 */
[----:B------:R-:W0:Y:S01]  /*0b00*/  I2F.RP R4, R5 ;  /* 0x0000000500047306 */ /* 0x000e220000209400 */
[----:B------:R-:W-:Y:S02]  /*0b10*/  IABS R10, R0 ;  /* 0x00000000000a7213 */ /* 0x000fe40000000000 */
[----:B------:R-:W-:Y:S02]  /*0b20*/  ISETP.GE.AND P1, PT, R9, RZ, PT ;  /* 0x000000ff0900720c */ /* 0x000fe40003f26270 */
[----:B------:R-:W-:-:S03]  /*0b30*/  ISETP.NE.AND P2, PT, R0, RZ, PT ;  /* 0x000000ff0000720c */ /* 0x000fc60003f45270 */
[----:B0-----:R-:W0:Y:S02]  /*0b40*/  MUFU.RCP R4, R4 ;  /* 0x0000000400047308 */ /* 0x001e240000001000 */
[----:B0-----:R-:W-:Y:S01]  /*0b50*/  VIADD R2, R4, 0xffffffe ;  /* 0x0ffffffe04027836 */ /* 0x001fe20000000000 */
[----:B------:R-:W-:-:S05]  /*0b60*/  IADD3 R4, PT, PT, RZ, -R10, RZ ;  /* 0x8000000aff047210 */ /* 0x000fca0007ffe0ff */
[----:B------:R0:W1:Y:S02]  /*0b70*/  F2I.FTZ.U32.TRUNC.NTZ R3, R2 ;  /* 0x0000000200037305 */ /* 0x000064000021f000 */
[----:B0-----:R-:W-:Y:S02]  /*0b80*/  IMAD.MOV.U32 R2, RZ, RZ, RZ ;  /* 0x000000ffff027224 */ /* 0x001fe400078e00ff */
[----:B-1----:R-:W-:-:S04]  /*0b90*/  IMAD.MOV R6, RZ, RZ, -R3 ;  /* 0x000000ffff067224 */ /* 0x002fc800078e0a03 */
[----:B------:R-:W-:-:S04]  /*0ba0*/  IMAD R7, R6, R5, RZ ;  /* 0x0000000506077224 */ /* 0x000fc800078e02ff */
[----:B------:R-:W-:-:S04]  /*0bb0*/  IMAD.HI.U32 R6, R3, R7, R2 ;  /* 0x0000000703067227 */ /* 0x000fc800078e0002 */
[----:B------:R-:W-:-:S04]  /*0bc0*/  IMAD.MOV.U32 R3, RZ, RZ, R8 ;  /* 0x000000ffff037224 */ /* 0x000fc800078e0008 */
[----:B------:R-:W-:-:S04]  /*0bd0*/  IMAD.HI.U32 R2, R6, R3, RZ ;  /* 0x0000000306027227 */ /* 0x000fc800078e00ff */
[----:B------:R-:W-:-:S05]  /*0be0*/  IMAD R2, R2, R4, R3 ;  /* 0x0000000402027224 */ /* 0x000fca00078e0203 */
[----:B------:R-:W-:-:S13]  /*0bf0*/  ISETP.GT.U32.AND P0, PT, R5, R2, PT ;  /* 0x000000020500720c */ /* 0x000fda0003f04070 */
[----:B------:R-:W-:-:S05]  /*0c00*/  @!P0 IMAD.IADD R2, R2, 0x1, -R5 ;  /* 0x0000000102028824 */ /* 0x000fca00078e0a05 */
[----:B------:R-:W-:-:S13]  /*0c10*/  ISETP.GT.U32.AND P0, PT, R5, R2, PT ;  /* 0x000000020500720c */ /* 0x000fda0003f04070 */
[----:B------:R-:W-:-:S05]  /*0c20*/  @!P0 IADD3 R2, PT, PT, R2, -R5, RZ ;  /* 0x8000000502028210 */ /* 0x000fca0007ffe0ff */
[----:B------:R-:W-:Y:S01]  /*0c30*/  @!P1 IMAD.MOV R2, RZ, RZ, -R2 ;  /* 0x000000ffff029224 */ /* 0x000fe200078e0a02 */
[----:B------:R-:W-:-:S04]  /*0c40*/  @!P2 LOP3.LUT R2, RZ, R0, RZ, 0x33, !PT ;  /* 0x00000000ff02a212 */ /* 0x000fc800078e33ff */
[----:B------:R-:W-:-:S13]  /*0c50*/  ISETP.NE.AND P0, PT, R2, RZ, PT ;  /* 0x000000ff0200720c */ /* 0x000fda0003f05270 */
[----:B------:R-:W-:Y:S05]  /*0c60*/  @P0 EXIT ;  /* 0x000000000000094d */ /* 0x000fea0003800000 */
[----:B------:R-:W0:Y:S01]  /*0c70*/  LDC.64 R2, c[0x0][0x380] ;  /* 0x0000e000ff027b82 */ /* 0x000e220000000a00 */
[----:B------:R-:W-:Y:S02]  /*0c80*/  IMAD.MOV.U32 R5, RZ, RZ, 0x1 ;  /* 0x00000001ff057424 */ /* 0x000fe400078e00ff */
[----:B0-----:R-:W-:-:S05]  /*0c90*/  IMAD.WIDE R2, R9, 0x4, R2 ;  /* 0x0000000409027825 */ /* 0x001fca00078e0202 */
[----:B------:R-:W-:Y:S01]  /*0ca0*/  STG.E desc[UR36][R2.64], R5 ;  /* 0x0000000502007986 */ /* 0x000fe2000c101924 */
[----:B------:R-:W-:Y:S05]  /*0cb0*/  EXIT ;  /* 0x000000000000794d */ /* 0x000fea0003800000 */
.L_x_4:
[----:B------:R-:W-:-:S00]  /*0cc0*/  BRA `(.L_x_4) ;  /* 0xfffffffc00fc7947 */ /* 0x000fc0000383ffff */
[----:B------:R-:W-:-:S00]  /*0cd0*/  NOP ;  /* 0x0000000000007918 */ /* 0x000fc00000000000 */
        /* <DEDUP_REMOVED lines=10> */
.L_x_5:


//--------------------- .nv.global.init           --------------------------
	.section	.nv.global.init,"aw",@progbits
.nv.global.init:
	.type		$str,@object
	.size		$str,(.L_0 - $str)
$str:
        /*0000*/ 	.byte	0x2d, 0x2d, 0x2d, 0x2d, 0x2d, 0x2d, 0x2d, 0x58, 0x58, 0x58, 0x58, 0x58, 0x58, 0x3e, 0x3e, 0x3e
        /*0010*/ 	.byte	0x20, 0x25, 0x64, 0x0a, 0x00
.L_0:


//--------------------- .nv.shared.reserved.0     --------------------------
	.section	.nv.shared.reserved.0,"aw",@nobits
	.weak		__nv_reservedSMEM_offset_0_alias
	.size		__nv_reservedSMEM_offset_0_alias, 0, 64
	.other		__nv_reservedSMEM_offset_0_alias,@"STO_CUDA_RESERVED_SHARED STV_DEFAULT"
__nv_reservedSMEM_offset_0_alias:
	.zero		0
	.zero		64


//--------------------- .nv.constant0._Z15prime_generatorPiS_S_S_ --------------------------
	.section	.nv.constant0._Z15prime_generatorPiS_S_S_,"a",@progbits
	.sectionflags	@""
	.align	4
.nv.constant0._Z15prime_generatorPiS_S_S_:
	.zero		928


//--------------------- SYMBOLS --------------------------

	.type		.nv.reservedSmem.offset0,@object
	.size		.nv.reservedSmem.offset0,0x4
	.type		vprintf,@function
